	.target	sm_80

	.elftype	@"ET_EXEC"


//--------------------- .note.nv.tkinfo           --------------------------
	.section	.note.nv.tkinfo,"",@"SHT_NOTE"
	.sectionflags	@"SHF_NOTE_NV_TKINFO"
	.tkinfo
        /*0018*/ 	.word	0x00000002
        /*0030*/ 	.string	""
        /*0030*/ 	.string	"ptxas"
        /*0030*/ 	.string	"Cuda compilation tools, release 13.0, V13.0.88"
        /*0030*/ 	.string	"Build cuda_13.0.r13.0/compiler.36424714_0"
        /*0030*/ 	.string	"-arch sm_80 -m 64 "



//--------------------- .note.nv.cuinfo           --------------------------
	.section	.note.nv.cuinfo,"",@"SHT_NOTE"
	.sectionflags	@"SHF_NOTE_NV_CUINFO"
        /*0018*/ 	.short	0x0002
        /*001a*/ 	.short	0x0050
        /*001c*/ 	.short	0x0082
	.zero		2


//--------------------- .nv.info                  --------------------------
	.section	.nv.info,"",@"SHT_CUDA_INFO"
	.align	4


	//----- nvinfo : EIATTR_REGCOUNT
	.align		4
        /*0000*/ 	.byte	0x04, 0x2f
        /*0002*/ 	.short	(.L_1 - .L_0)
	.align		4
.L_0:
        /*0004*/ 	.word	index@(_Z19column_remap_kernelPK6__halfPS_iiPKj)
        /*0008*/ 	.word	0x00000018


	//----- nvinfo : EIATTR_FRAME_SIZE
	.align		4
.L_1:
        /*000c*/ 	.byte	0x04, 0x11
        /*000e*/ 	.short	(.L_3 - .L_2)
	.align		4
.L_2:
        /*0010*/ 	.word	index@(_Z19column_remap_kernelPK6__halfPS_iiPKj)
        /*0014*/ 	.word	0x00000000


	//----- nvinfo : EIATTR_MIN_STACK_SIZE
	.align		4
.L_3:
        /*0018*/ 	.byte	0x04, 0x12
        /*001a*/ 	.short	(.L_5 - .L_4)
	.align		4
.L_4:
        /*001c*/ 	.word	index@(_Z19column_remap_kernelPK6__halfPS_iiPKj)
        /*0020*/ 	.word	0x00000000
.L_5:


//--------------------- .nv.info._Z19column_remap_kernelPK6__halfPS_iiPKj --------------------------
	.section	.nv.info._Z19column_remap_kernelPK6__halfPS_iiPKj,"",@"SHT_CUDA_INFO"
	.sectionflags	@""
	.align	4


	//----- nvinfo : EIATTR_CUDA_API_VERSION
	.align		4
        /*0000*/ 	.byte	0x04, 0x37
        /*0002*/ 	.short	(.L_7 - .L_6)
.L_6:
        /*0004*/ 	.word	0x00000082


	//----- nvinfo : EIATTR_SW2861232_WAR
	.align		4
.L_7:
        /*0008*/ 	.byte	0x01, 0x35
	.zero		2


	//----- nvinfo : EIATTR_PARAM_CBANK
	.align		4
        /*000c*/ 	.byte	0x04, 0x0a
        /*000e*/ 	.short	(.L_9 - .L_8)
	.align		4
.L_8:
        /*0010*/ 	.word	index@(.nv.constant0._Z19column_remap_kernelPK6__halfPS_iiPKj)
        /*0014*/ 	.short	0x0160
        /*0016*/ 	.short	0x0020


	//----- nvinfo : EIATTR_CBANK_PARAM_SIZE
	.align		4
.L_9:
        /*0018*/ 	.byte	0x03, 0x19
        /*001a*/ 	.short	0x0020


	//----- nvinfo : EIATTR_KPARAM_INFO
	.align		4
        /*001c*/ 	.byte	0x04, 0x17
        /*001e*/ 	.short	(.L_11 - .L_10)
.L_10:
        /*0020*/ 	.word	0x00000000
        /*0024*/ 	.short	0x0004
        /*0026*/ 	.short	0x0018
        /*0028*/ 	.byte	0x00, 0xf0, 0x21, 0x00


	//----- nvinfo : EIATTR_KPARAM_INFO
	.align		4
.L_11:
        /*002c*/ 	.byte	0x04, 0x17
        /*002e*/ 	.short	(.L_13 - .L_12)
.L_12:
        /*0030*/ 	.word	0x00000000
        /*0034*/ 	.short	0x0003
        /*0036*/ 	.short	0x0014
        /*0038*/ 	.byte	0x00, 0xf0, 0x11, 0x00


	//----- nvinfo : EIATTR_KPARAM_INFO
	.align		4
.L_13:
        /*003c*/ 	.byte	0x04, 0x17
        /*003e*/ 	.short	(.L_15 - .L_14)
.L_14:
        /*0040*/ 	.word	0x00000000
        /*0044*/ 	.short	0x0002
        /*0046*/ 	.short	0x0010
        /*0048*/ 	.byte	0x00, 0xf0, 0x11, 0x00


	//----- nvinfo : EIATTR_KPARAM_INFO
	.align		4
.L_15:
        /*004c*/ 	.byte	0x04, 0x17
        /*004e*/ 	.short	(.L_17 - .L_16)
.L_16:
        /*0050*/ 	.word	0x00000000
        /*0054*/ 	.short	0x0001
        /*0056*/ 	.short	0x0008
        /*0058*/ 	.byte	0x00, 0xf0, 0x21, 0x00


	//----- nvinfo : EIATTR_KPARAM_INFO
	.align		4
.L_17:
        /*005c*/ 	.byte	0x04, 0x17
        /*005e*/ 	.short	(.L_19 - .L_18)
.L_18:
        /*0060*/ 	.word	0x00000000
        /*0064*/ 	.short	0x0000
        /*0066*/ 	.short	0x0000
        /*0068*/ 	.byte	0x00, 0xf0, 0x21, 0x00


	//----- nvinfo : EIATTR_MAXREG_COUNT
	.align		4
.L_19:
        /*006c*/ 	.byte	0x03, 0x1b
        /*006e*/ 	.short	0x00ff


	//----- nvinfo : EIATTR_MERCURY_ISA_VERSION
	.align		4
        /*0070*/ 	.byte	0x03, 0x5f
        /*0072*/ 	.short	0x0000


	//----- nvinfo : EIATTR_EXIT_INSTR_OFFSETS
	.align		4
        /*0074*/ 	.byte	0x04, 0x1c
        /*0076*/ 	.short	(.L_21 - .L_20)


	//   ....[0]....
.L_20:
        /*0078*/ 	.word	0x000000d0


	//   ....[1]....
        /*007c*/ 	.word	0x000003a0


	//   ....[2]....
        /*0080*/ 	.word	0x00000550


	//----- nvinfo : EIATTR_CRS_STACK_SIZE
	.align		4
.L_21:
        /*0084*/ 	.byte	0x04, 0x1e
        /*0086*/ 	.short	(.L_23 - .L_22)
.L_22:
        /*0088*/ 	.word	0x00000000
.L_23:


//--------------------- .nv.callgraph             --------------------------
	.section	.nv.callgraph,"",@"SHT_CUDA_CALLGRAPH"
	.align	4
	.sectionentsize	8
	.align		4
        /*0000*/ 	.word	0x00000000
	.align		4
        /*0004*/ 	.word	0xffffffff
	.align		4
        /*0008*/ 	.word	0x00000000
	.align		4
        /*000c*/ 	.word	0xfffffffe
	.align		4
        /*0010*/ 	.word	0x00000000
	.align		4
        /*0014*/ 	.word	0xfffffffd
	.align		4
        /*0018*/ 	.word	0x00000000
	.align		4
        /*001c*/ 	.word	0xfffffffc


//--------------------- .nv.rel.action            --------------------------
	.section	.nv.rel.action,"",@"SHT_CUDA_RELOCINFO"
	.align	8
	.sectionentsize	8
        /*0000*/ 	.byte	0x73, 0x00, 0x00, 0x00, 0x00, 0x00, 0x00, 0x00, 0x00, 0x00, 0x00, 0x11, 0x25, 0x00, 0x05, 0x36


//--------------------- .nv.constant0._Z19column_remap_kernelPK6__halfPS_iiPKj --------------------------
	.section	.nv.constant0._Z19column_remap_kernelPK6__halfPS_iiPKj,"a",@progbits
	.sectionflags	@""
	.align	4
.nv.constant0._Z19column_remap_kernelPK6__halfPS_iiPKj:
	.zero		384


//--------------------- .text._Z19column_remap_kernelPK6__halfPS_iiPKj --------------------------
	.section	.text._Z19column_remap_kernelPK6__halfPS_iiPKj,"ax",@progbits
	.sectioninfo	@"SHI_REGISTERS=24"
	.align	128
        .global         _Z19column_remap_kernelPK6__halfPS_iiPKj
        .type           _Z19column_remap_kernelPK6__halfPS_iiPKj,@function
        .size           _Z19column_remap_kernelPK6__halfPS_iiPKj,(.L_x_4 - _Z19column_remap_kernelPK6__halfPS_iiPKj)
        .other          _Z19column_remap_kernelPK6__halfPS_iiPKj,@"STO_CUDA_ENTRY STV_DEFAULT"
_Z19column_remap_kernelPK6__halfPS_iiPKj:
.text._Z19column_remap_kernelPK6__halfPS_iiPKj:
[----:B------:R-:W-:Y:S02]  /*0000*/  MOV R1, c[0x0][0x28] ;  /* 0x00000a0000017a02 */ /* 0x000fe40000000f00 */
[----:B------:R-:W0:Y:S01]  /*0010*/  S2R R7, SR_CTAID.Y ;  /* 0x0000000000077919 */ /* 0x000e220000002600 */
[----:B------:R-:W-:-:S03]  /*0020*/  IMAD.MOV.U32 R8, RZ, RZ, 0x4 ;  /* 0x00000004ff087424 */ /* 0x000fc600078e00ff */
[----:B------:R-:W1:Y:S04]  /*0030*/  S2R R5, SR_CTAID.X ;  /* 0x0000000000057919 */ /* 0x000e680000002500 */
[----:B------:R-:W1:Y:S01]  /*0040*/  S2R R6, SR_TID.X ;  /* 0x0000000000067919 */ /* 0x000e620000002100 */
[----:B0-----:R-:W-:-:S05]  /*0050*/  IMAD.SHL.U32 R4, R7, 0x10, RZ ;  /* 0x0000001007047824 */ /* 0x001fca00078e00ff */
[----:B------:R-:W-:Y:S02]  /*0060*/  IADD3 R0, R4, 0x10, RZ ;  /* 0x0000001004007810 */ /* 0x000fe40007ffe0ff */
[----:B-1----:R-:W-:Y:S02]  /*0070*/  LEA R9, R5, R6, 0x8 ;  /* 0x0000000605097211 */ /* 0x002fe400078e40ff */
[----:B------:R-:W-:-:S03]  /*0080*/  IMNMX R2, R0, c[0x0][0x174], PT ;  /* 0x00005d0000027a17 */ /* 0x000fc60003800200 */
[--C-:B------:R-:W-:Y:S02]  /*0090*/  IMAD R3, R4, c[0x0][0x170], R9.reuse ;  /* 0x00005c0004037a24 */ /* 0x100fe400078e0209 */
[----:B------:R-:W-:Y:S02]  /*00a0*/  IMAD R0, R2, c[0x0][0x170], R9 ;  /* 0x00005c0002007a24 */ /* 0x000fe400078e0209 */
[----:B------:R-:W-:-:S03]  /*00b0*/  IMAD.WIDE R8, R9, R8, c[0x0][0x178] ;  /* 0x00005e0009087625 */ /* 0x000fc600078e0208 */
[----:B------:R-:W-:-:S13]  /*00c0*/  ISETP.GE.AND P0, PT, R3, R0, PT ;  /* 0x000000000300720c */ /* 0x000fda0003f06270 */
[----:B------:R-:W-:Y:S05]  /*00d0*/  @P0 EXIT ;  /* 0x000000000000094d */ /* 0x000fea0003800000 */
[----:B------:R-:W-:Y:S02]  /*00e0*/  ULDC.64 UR4, c[0x0][0x118] ;  /* 0x0000460000047ab9 */ /* 0x000fe40000000a00 */
[----:B------:R0:W2:Y:S01]  /*00f0*/  LDG.E.CONSTANT R9, [R8.64] ;  /* 0x0000000408097981 */ /* 0x0000a2000c1e9900 */
[----:B------:R-:W1:Y:S01]  /*0100*/  I2F.U32.RP R12, c[0x0][0x170] ;  /* 0x00005c00000c7b06 */ /* 0x000e620000209000 */
[----:B------:R-:W-:Y:S01]  /*0110*/  IMAD.IADD R13, R2, 0x1, -R4 ;  /* 0x00000001020d7824 */ /* 0x000fe200078e0a04 */
[----:B------:R-:W-:Y:S02]  /*0120*/  MOV R2, c[0x0][0x170] ;  /* 0x00005c0000027a02 */ /* 0x000fe40000000f00 */
[----:B------:R-:W-:-:S03]  /*0130*/  ISETP.NE.U32.AND P2, PT, RZ, c[0x0][0x170], PT ;  /* 0x00005c00ff007a0c */ /* 0x000fc60003f45070 */
[----:B------:R-:W-:Y:S01]  /*0140*/  IMAD R13, R13, R2, -0x1 ;  /* 0xffffffff0d0d7424 */ /* 0x000fe200078e0202 */
[----:B-1----:R-:W1:Y:S02]  /*0150*/  MUFU.RCP R12, R12 ;  /* 0x0000000c000c7308 */ /* 0x002e640000001000 */
[----:B-1----:R-:W-:-:S06]  /*0160*/  IADD3 R10, R12, 0xffffffe, RZ ;  /* 0x0ffffffe0c0a7810 */ /* 0x002fcc0007ffe0ff */
[----:B------:R1:W3:Y:S02]  /*0170*/  F2I.FTZ.U32.TRUNC.NTZ R11, R10 ;  /* 0x0000000a000b7305 */ /* 0x0002e4000021f000 */
[----:B-1----:R-:W-:Y:S01]  /*0180*/  IMAD.MOV.U32 R10, RZ, RZ, RZ ;  /* 0x000000ffff0a7224 */ /* 0x002fe200078e00ff */
[----:B---3--:R-:W-:-:S05]  /*0190*/  IADD3 R15, RZ, -R11, RZ ;  /* 0x8000000bff0f7210 */ /* 0x008fca0007ffe0ff */
[----:B------:R-:W-:-:S04]  /*01a0*/  IMAD R15, R15, c[0x0][0x170], RZ ;  /* 0x00005c000f0f7a24 */ /* 0x000fc800078e02ff */
[----:B0-----:R-:W-:-:S06]  /*01b0*/  IMAD.HI.U32 R8, R11, R15, R10 ;  /* 0x0000000f0b087227 */ /* 0x001fcc00078e000a */
[----:B------:R-:W-:-:S05]  /*01c0*/  IMAD.HI.U32 R8, R8, R13, RZ ;  /* 0x0000000d08087227 */ /* 0x000fca00078e00ff */
[----:B------:R-:W-:-:S05]  /*01d0*/  IADD3 R12, -R8, RZ, RZ ;  /* 0x000000ff080c7210 */ /* 0x000fca0007ffe1ff */
[----:B------:R-:W-:-:S05]  /*01e0*/  IMAD R13, R12, c[0x0][0x170], R13 ;  /* 0x00005c000c0d7a24 */ /* 0x000fca00078e020d */
[----:B------:R-:W-:-:S13]  /*01f0*/  ISETP.GE.U32.AND P0, PT, R13, c[0x0][0x170], PT ;  /* 0x00005c000d007a0c */ /* 0x000fda0003f06070 */
[----:B------:R-:W-:Y:S02]  /*0200*/  @P0 IADD3 R13, R13, -c[0x0][0x170], RZ ;  /* 0x80005c000d0d0a10 */ /* 0x000fe40007ffe0ff */
[----:B------:R-:W-:Y:S02]  /*0210*/  @P0 IADD3 R8, R8, 0x1, RZ ;  /* 0x0000000108080810 */ /* 0x000fe40007ffe0ff */
[----:B------:R-:W-:-:S13]  /*0220*/  ISETP.GE.U32.AND P1, PT, R13, c[0x0][0x170], PT ;  /* 0x00005c000d007a0c */ /* 0x000fda0003f26070 */
[----:B------:R-:W-:Y:S02]  /*0230*/  @P1 IADD3 R8, R8, 0x1, RZ ;  /* 0x0000000108081810 */ /* 0x000fe40007ffe0ff */
[----:B------:R-:W-:-:S04]  /*0240*/  @!P2 LOP3.LUT R8, RZ, c[0x0][0x170], RZ, 0x33, !PT ;  /* 0x00005c00ff08aa12 */ /* 0x000fc800078e33ff */
[C---:B------:R-:W-:Y:S02]  /*0250*/  IADD3 R10, R8.reuse, 0x1, RZ ;  /* 0x00000001080a7810 */ /* 0x040fe40007ffe0ff */
[----:B------:R-:W-:Y:S02]  /*0260*/  ISETP.GE.U32.AND P1, PT, R8, 0x3, PT ;  /* 0x000000030800780c */ /* 0x000fe40003f26070 */
[----:B------:R-:W-:Y:S01]  /*0270*/  LOP3.LUT P0, R10, R10, 0x3, RZ, 0xc0, !PT ;  /* 0x000000030a0a7812 */ /* 0x000fe2000780c0ff */
[----:B--2---:R-:W-:-:S12]  /*0280*/  IMAD R4, R4, c[0x0][0x170], R9 ;  /* 0x00005c0004047a24 */ /* 0x004fd800078e0209 */
[----:B------:R-:W-:Y:S05]  /*0290*/  @!P0 BRA `(.L_x_0) ;  /* 0x0000010000008947 */ /* 0x000fea0003800000 */
[----:B------:R-:W-:Y:S01]  /*02a0*/  IMAD R7, R7, c[0x0][0x170], RZ ;  /* 0x00005c0007077a24 */ /* 0x000fe200078e02ff */
[----:B------:R-:W-:-:S03]  /*02b0*/  HFMA2.MMA R8, -RZ, RZ, 0, 1.1920928955078125e-07 ;  /* 0x00000002ff087435 */ /* 0x000fc600000001ff */
[C---:B------:R-:W-:Y:S02]  /*02c0*/  IMAD R6, R7.reuse, 0x10, R6 ;  /* 0x0000001007067824 */ /* 0x040fe400078e0206 */
[----:B------:R-:W-:-:S03]  /*02d0*/  IMAD R7, R7, 0x10, R9 ;  /* 0x0000001007077824 */ /* 0x000fc600078e0209 */
[----:B------:R-:W-:Y:S02]  /*02e0*/  LEA R5, R5, R6, 0x8 ;  /* 0x0000000605057211 */ /* 0x000fe400078e40ff */
[----:B------:R-:W-:-:S04]  /*02f0*/  IMAD.WIDE R6, R7, R8, c[0x0][0x160] ;  /* 0x0000580007067625 */ /* 0x000fc800078e0208 */
[----:B------:R-:W-:-:S04]  /*0300*/  IMAD.WIDE R8, R5, R8, c[0x0][0x168] ;  /* 0x00005a0005087625 */ /* 0x000fc800078e0208 */
.L_x_1:
[----:B------:R0:W2:Y:S01]  /*0310*/  LDG.E.U16.CONSTANT R5, [R6.64] ;  /* 0x0000000406057981 */ /* 0x0000a2000c1e9500 */
[----:B------:R-:W-:Y:S02]  /*0320*/  IADD3 R10, R10, -0x1, RZ ;  /* 0xffffffff0a0a7810 */ /* 0x000fe40007ffe0ff */
[----:B------:R-:W-:Y:S02]  /*0330*/  IADD3 R3, R3, c[0x0][0x170], RZ ;  /* 0x00005c0003037a10 */ /* 0x000fe40007ffe0ff */
[----:B------:R-:W-:Y:S02]  /*0340*/  ISETP.NE.AND P0, PT, R10, RZ, PT ;  /* 0x000000ff0a00720c */ /* 0x000fe40003f05270 */
[----:B------:R-:W-:Y:S01]  /*0350*/  IADD3 R4, R4, c[0x0][0x170], RZ ;  /* 0x00005c0004047a10 */ /* 0x000fe20007ffe0ff */
[C---:B0-----:R-:W-:Y:S01]  /*0360*/  IMAD.WIDE R6, R2.reuse, 0x2, R6 ;  /* 0x0000000202067825 */ /* 0x041fe200078e0206 */
[----:B--2---:R0:W-:Y:S03]  /*0370*/  STG.E.U16 [R8.64], R5 ;  /* 0x0000000508007986 */ /* 0x0041e6000c101504 */
[----:B0-----:R-:W-:-:S06]  /*0380*/  IMAD.WIDE R8, R2, 0x2, R8 ;  /* 0x0000000202087825 */ /* 0x001fcc00078e0208 */
[----:B------:R-:W-:Y:S05]  /*0390*/  @P0 BRA `(.L_x_1) ;  /* 0xffffff7000000947 */ /* 0x000fea000383ffff */
.L_x_0:
[----:B------:R-:W-:Y:S05]  /*03a0*/  @!P1 EXIT ;  /* 0x000000000000994d */ /* 0x000fea0003800000 */
.L_x_2:
[----:B0-----:R-:W-:-:S04]  /*03b0*/  IMAD.MOV.U32 R8, RZ, RZ, 0x2 ;  /* 0x00000002ff087424 */ /* 0x001fc800078e00ff */
[----:B------:R-:W-:-:S06]  /*03c0*/  IMAD.WIDE R6, R4, R8, c[0x0][0x160] ;  /* 0x0000580004067625 */ /* 0x000fcc00078e0208 */
[C---:B------:R-:W-:Y:S02]  /*03d0*/  IMAD.WIDE R10, R2.reuse, 0x2, R6 ;  /* 0x00000002020a7825 */ /* 0x040fe400078e0206 */
[----:B------:R0:W2:Y:S04]  /*03e0*/  LDG.E.U16.CONSTANT R7, [R6.64] ;  /* 0x0000000406077981 */ /* 0x0000a8000c1e9500 */
[C---:B------:R-:W-:Y:S02]  /*03f0*/  IMAD.WIDE R14, R2.reuse, 0x2, R10 ;  /* 0x00000002020e7825 */ /* 0x040fe400078e020a */
[----:B------:R1:W3:Y:S04]  /*0400*/  LDG.E.U16.CONSTANT R11, [R10.64] ;  /* 0x000000040a0b7981 */ /* 0x0002e8000c1e9500 */
[----:B------:R-:W-:-:S02]  /*0410*/  IMAD.WIDE R18, R2, 0x2, R14 ;  /* 0x0000000202127825 */ /* 0x000fc400078e020e */
[----:B------:R-:W4:Y:S04]  /*0420*/  LDG.E.U16.CONSTANT R15, [R14.64] ;  /* 0x000000040e0f7981 */ /* 0x000f28000c1e9500 */
[----:B------:R-:W5:Y:S01]  /*0430*/  LDG.E.U16.CONSTANT R19, [R18.64] ;  /* 0x0000000412137981 */ /* 0x000f62000c1e9500 */
[----:B------:R-:W-:-:S06]  /*0440*/  IMAD.WIDE R8, R3, R8, c[0x0][0x168] ;  /* 0x00005a0003087625 */ /* 0x000fcc00078e0208 */
[----:B------:R-:W-:Y:S01]  /*0450*/  IMAD.WIDE R12, R2, 0x2, R8 ;  /* 0x00000002020c7825 */ /* 0x000fe200078e0208 */
[----:B0-----:R-:W-:-:S05]  /*0460*/  MOV R6, c[0x0][0x170] ;  /* 0x00005c0000067a02 */ /* 0x001fca0000000f00 */
[----:B------:R-:W-:Y:S01]  /*0470*/  IMAD.WIDE R16, R2, 0x2, R12 ;  /* 0x0000000202107825 */ /* 0x000fe200078e020c */
[----:B------:R-:W-:-:S03]  /*0480*/  LEA R3, R6, R3, 0x1 ;  /* 0x0000000306037211 */ /* 0x000fc600078e08ff */
[----:B-1----:R-:W-:Y:S02]  /*0490*/  IMAD.MOV.U32 R10, RZ, RZ, c[0x0][0x170] ;  /* 0x00005c00ff0a7624 */ /* 0x002fe400078e00ff */
[----:B------:R-:W-:-:S03]  /*04a0*/  IMAD.WIDE R20, R2, 0x2, R16 ;  /* 0x0000000202147825 */ /* 0x000fc600078e0210 */
[----:B------:R-:W-:-:S04]  /*04b0*/  LEA R3, R10, R3, 0x1 ;  /* 0x000000030a037211 */ /* 0x000fc800078e08ff */
[----:B------:R-:W-:Y:S01]  /*04c0*/  ISETP.GE.AND P0, PT, R3, R0, PT ;  /* 0x000000000300720c */ /* 0x000fe20003f06270 */
[----:B------:R-:W-:-:S05]  /*04d0*/  IMAD.MOV.U32 R5, RZ, RZ, c[0x0][0x170] ;  /* 0x00005c00ff057624 */ /* 0x000fca00078e00ff */
[----:B------:R-:W-:-:S04]  /*04e0*/  LEA R4, R5, R4, 0x1 ;  /* 0x0000000405047211 */ /* 0x000fc800078e08ff */
[----:B------:R-:W-:Y:S01]  /*04f0*/  LEA R4, R5, R4, 0x1 ;  /* 0x0000000405047211 */ /* 0x000fe200078e08ff */
[----:B--2---:R0:W-:Y:S04]  /*0500*/  STG.E.U16 [R8.64], R7 ;  /* 0x0000000708007986 */ /* 0x0041e8000c101504 */
[----:B---3--:R0:W-:Y:S04]  /*0510*/  STG.E.U16 [R12.64], R11 ;  /* 0x0000000b0c007986 */ /* 0x0081e8000c101504 */
[----:B----4-:R0:W-:Y:S04]  /*0520*/  STG.E.U16 [R16.64], R15 ;  /* 0x0000000f10007986 */ /* 0x0101e8000c101504 */
[----:B-----5:R0:W-:Y:S01]  /*0530*/  STG.E.U16 [R20.64], R19 ;  /* 0x0000001314007986 */ /* 0x0201e2000c101504 */
[----:B------:R-:W-:Y:S05]  /*0540*/  @!P0 BRA `(.L_x_2) ;  /* 0xfffffe6000008947 */ /* 0x000fea000383ffff */
[----:B------:R-:W-:Y:S05]  /*0550*/  EXIT ;  /* 0x000000000000794d */ /* 0x000fea0003800000 */
.L_x_3:
[----:B------:R-:W-:-:S00]  /*0560*/  BRA `(.L_x_3) ;  /* 0xfffffff000007947 */ /* 0x000fc0000383ffff */
[----:B------:R-:W-:-:S00]  /*0570*/  NOP ;  /* 0x0000000000007918 */ /* 0x000fc00000000000 */
        /* <DEDUP_REMOVED lines=8> */
.L_x_4:
